//
// Generated by NVIDIA NVVM Compiler
//
// Compiler Build ID: CL-36424714
// Cuda compilation tools, release 13.0, V13.0.88
// Based on NVVM 20.0.0
//

.version 9.0
.target sm_100
.address_size 64

	// .globl	_Z3addiiPi
.extern .func  (.param .b32 func_retval0) vprintf
(
	.param .b64 vprintf_param_0,
	.param .b64 vprintf_param_1
)
;
.global .align 1 .b8 $str[22] = {72, 101, 108, 108, 111, 32, 87, 111, 108, 100, 32, 102, 114, 111, 109, 32, 71, 80, 85, 33, 10};

.visible .entry _Z3addiiPi(
	.param .u32 _Z3addiiPi_param_0,
	.param .u32 _Z3addiiPi_param_1,
	.param .u64 .ptr .align 1 _Z3addiiPi_param_2
)
{
	.reg .b32 	%r<4>;
	.reg .b64 	%rd<3>;

	ld.param.u32 	%r1, [_Z3addiiPi_param_0];
	ld.param.u32 	%r2, [_Z3addiiPi_param_1];
	ld.param.u64 	%rd1, [_Z3addiiPi_param_2];
	cvta.to.global.u64 	%rd2, %rd1;
	add.s32 	%r3, %r2, %r1;
	st.global.u32 	[%rd2], %r3;
	ret;

}
	// .globl	_Z5hellov
.visible .entry _Z5hellov()
{
	.reg .b32 	%r<3>;
	.reg .b64 	%rd<3>;

	mov.u64 	%rd1, $str;
	cvta.global.u64 	%rd2, %rd1;
	{ // callseq 0, 0
	.param .b64 param0;
	st.param.b64 	[param0], %rd2;
	.param .b64 param1;
	st.param.b64 	[param1], 0;
	.param .b32 retval0;
	call.uni (retval0), 
	vprintf, 
	(
	param0, 
	param1
	);
	ld.param.b32 	%r1, [retval0];
	} // callseq 0
	ret;

}


// ===== COMPILED SASS (sm_100) =====

	.target	sm_100

	.elftype	@"ET_EXEC"


//--------------------- .note.nv.tkinfo           --------------------------
	.section	.note.nv.tkinfo,"",@"SHT_NOTE"
	.sectionflags	@"SHF_NOTE_NV_TKINFO"
	.tkinfo
        /*0018*/ 	.word	0x00000002
        /*0030*/ 	.string	""
        /*0030*/ 	.string	"ptxas"
        /*0030*/ 	.string	"Cuda compilation tools, release 13.0, V13.0.88"
        /*0030*/ 	.string	"Build cuda_13.0.r13.0/compiler.36424714_0"
        /*0030*/ 	.string	"-arch sm_100 -m 64 "



//--------------------- .note.nv.cuinfo           --------------------------
	.section	.note.nv.cuinfo,"",@"SHT_NOTE"
	.sectionflags	@"SHF_NOTE_NV_CUINFO"
        /*0018*/ 	.short	0x0002
        /*001a*/ 	.short	0x0064
        /*001c*/ 	.short	0x0082
	.zero		2


//--------------------- .nv.info                  --------------------------
	.section	.nv.info,"",@"SHT_CUDA_INFO"
	.align	4


	//----- nvinfo : EIATTR_REGCOUNT
	.align		4
        /*0000*/ 	.byte	0x04, 0x2f
        /*0002*/ 	.short	(.L_2 - .L_1)
	.align		4
.L_1:
        /*0004*/ 	.word	index@(_Z3addiiPi)
        /*0008*/ 	.word	0x00000008


	//----- nvinfo : EIATTR_FRAME_SIZE
	.align		4
.L_2:
        /*000c*/ 	.byte	0x04, 0x11
        /*000e*/ 	.short	(.L_4 - .L_3)
	.align		4
.L_3:
        /*0010*/ 	.word	index@(_Z3addiiPi)
        /*0014*/ 	.word	0x00000000


	//----- nvinfo : EIATTR_REGCOUNT
	.align		4
.L_4:
        /*0018*/ 	.byte	0x04, 0x2f
        /*001a*/ 	.short	(.L_6 - .L_5)
	.align		4
.L_5:
        /*001c*/ 	.word	index@(_Z5hellov)
        /*0020*/ 	.word	0x00000018


	//----- nvinfo : EIATTR_FRAME_SIZE
	.align		4
.L_6:
        /*0024*/ 	.byte	0x04, 0x11
        /*0026*/ 	.short	(.L_8 - .L_7)
	.align		4
.L_7:
        /*0028*/ 	.word	index@(_Z5hellov)
        /*002c*/ 	.word	0x00000000


	//----- nvinfo : EIATTR_MIN_STACK_SIZE
	.align		4
.L_8:
        /*0030*/ 	.byte	0x04, 0x12
        /*0032*/ 	.short	(.L_10 - .L_9)
	.align		4
.L_9:
        /*0034*/ 	.word	index@(_Z5hellov)
        /*0038*/ 	.word	0x00000000


	//----- nvinfo : EIATTR_MIN_STACK_SIZE
	.align		4
.L_10:
        /*003c*/ 	.byte	0x04, 0x12
        /*003e*/ 	.short	(.L_12 - .L_11)
	.align		4
.L_11:
        /*0040*/ 	.word	index@(_Z3addiiPi)
        /*0044*/ 	.word	0x00000000
.L_12:


//--------------------- .nv.compat                --------------------------
	.section	.nv.compat,"",@"SHT_CUDA_COMPAT_INFO"
	.align	4
        /*0000*/ 	.byte	0x02, 0x09, 0x00, 0x00, 0x02, 0x02, 0x01, 0x00, 0x02, 0x05, 0x05, 0x00, 0x03, 0x07, 0x01, 0x01
        /*0010*/ 	.byte	0x02, 0x03, 0x00, 0x00, 0x02, 0x06, 0x01, 0x00, 0x04, 0x0b, 0x08, 0x00, 0x09, 0x00, 0x00, 0x00
        /*0020*/ 	.byte	0x00, 0x00, 0x00, 0x00


//--------------------- .nv.info._Z5hellov        --------------------------
	.section	.nv.info._Z5hellov,"",@"SHT_CUDA_INFO"
	.sectionflags	@""
	.align	4


	//----- nvinfo : EIATTR_CUDA_API_VERSION
	.align		4
        /*0000*/ 	.byte	0x04, 0x37
        /*0002*/ 	.short	(.L_14 - .L_13)
.L_13:
        /*0004*/ 	.word	0x00000082


	//----- nvinfo : EIATTR_SPARSE_MMA_MASK
	.align		4
.L_14:
        /*0008*/ 	.byte	0x03, 0x50
        /*000a*/ 	.short	0x0000


	//----- nvinfo : EIATTR_MAXREG_COUNT
	.align		4
        /*000c*/ 	.byte	0x03, 0x1b
        /*000e*/ 	.short	0x00ff


	//----- nvinfo : EIATTR_EXTERNS
	.align		4
        /*0010*/ 	.byte	0x04, 0x0f
        /*0012*/ 	.short	(.L_16 - .L_15)


	//   ....[0]....
	.align		4
.L_15:
        /*0014*/ 	.word	index@(vprintf)


	//----- nvinfo : EIATTR_MERCURY_ISA_VERSION
	.align		4
.L_16:
        /*0018*/ 	.byte	0x03, 0x5f
        /*001a*/ 	.short	0x0101


	//----- nvinfo : EIATTR_VRC_CTA_INIT_COUNT
	.align		4
        /*001c*/ 	.byte	0x02, 0x4a
	.zero		1
	.zero		1


	//----- nvinfo : EIATTR_SYSCALL_OFFSETS
	.align		4
        /*0020*/ 	.byte	0x04, 0x46
        /*0022*/ 	.short	(.L_18 - .L_17)


	//   ....[0]....
.L_17:
        /*0024*/ 	.word	0x00000080


	//----- nvinfo : EIATTR_EXIT_INSTR_OFFSETS
	.align		4
.L_18:
        /*0028*/ 	.byte	0x04, 0x1c
        /*002a*/ 	.short	(.L_20 - .L_19)


	//   ....[0]....
.L_19:
        /*002c*/ 	.word	0x00000090


	//----- nvinfo : EIATTR_SW_WAR
	.align		4
.L_20:
        /*0030*/ 	.byte	0x04, 0x36
        /*0032*/ 	.short	(.L_22 - .L_21)
.L_21:
        /*0034*/ 	.word	0x00000008
.L_22:


//--------------------- .nv.info._Z3addiiPi       --------------------------
	.section	.nv.info._Z3addiiPi,"",@"SHT_CUDA_INFO"
	.sectionflags	@""
	.align	4


	//----- nvinfo : EIATTR_CUDA_API_VERSION
	.align		4
        /*0000*/ 	.byte	0x04, 0x37
        /*0002*/ 	.short	(.L_24 - .L_23)
.L_23:
        /*0004*/ 	.word	0x00000082


	//----- nvinfo : EIATTR_KPARAM_INFO
	.align		4
.L_24:
        /*0008*/ 	.byte	0x04, 0x17
        /*000a*/ 	.short	(.L_26 - .L_25)
.L_25:
        /*000c*/ 	.word	0x00000000
        /*0010*/ 	.short	0x0002
        /*0012*/ 	.short	0x0008
        /*0014*/ 	.byte	0x00, 0xf5, 0x21, 0x00


	//----- nvinfo : EIATTR_KPARAM_INFO
	.align		4
.L_26:
        /*0018*/ 	.byte	0x04, 0x17
        /*001a*/ 	.short	(.L_28 - .L_27)
.L_27:
        /*001c*/ 	.word	0x00000000
        /*0020*/ 	.short	0x0001
        /*0022*/ 	.short	0x0004
        /*0024*/ 	.byte	0x00, 0xf0, 0x11, 0x00


	//----- nvinfo : EIATTR_KPARAM_INFO
	.align		4
.L_28:
        /*0028*/ 	.byte	0x04, 0x17
        /*002a*/ 	.short	(.L_30 - .L_29)
.L_29:
        /*002c*/ 	.word	0x00000000
        /*0030*/ 	.short	0x0000
        /*0032*/ 	.short	0x0000
        /*0034*/ 	.byte	0x00, 0xf0, 0x11, 0x00


	//----- nvinfo : EIATTR_SPARSE_MMA_MASK
	.align		4
.L_30:
        /*0038*/ 	.byte	0x03, 0x50
        /*003a*/ 	.short	0x0000


	//----- nvinfo : EIATTR_MAXREG_COUNT
	.align		4
        /*003c*/ 	.byte	0x03, 0x1b
        /*003e*/ 	.short	0x00ff


	//----- nvinfo : EIATTR_MERCURY_ISA_VERSION
	.align		4
        /*0040*/ 	.byte	0x03, 0x5f
        /*0042*/ 	.short	0x0101


	//----- nvinfo : EIATTR_VRC_CTA_INIT_COUNT
	.align		4
        /*0044*/ 	.byte	0x02, 0x4a
	.zero		1
	.zero		1


	//----- nvinfo : EIATTR_EXIT_INSTR_OFFSETS
	.align		4
        /*0048*/ 	.byte	0x04, 0x1c
        /*004a*/ 	.short	(.L_32 - .L_31)


	//   ....[0]....
.L_31:
        /*004c*/ 	.word	0x00000060


	//----- nvinfo : EIATTR_CBANK_PARAM_SIZE
	.align		4
.L_32:
        /*0050*/ 	.byte	0x03, 0x19
        /*0052*/ 	.short	0x0010


	//----- nvinfo : EIATTR_PARAM_CBANK
	.align		4
        /*0054*/ 	.byte	0x04, 0x0a
        /*0056*/ 	.short	(.L_34 - .L_33)
	.align		4
.L_33:
        /*0058*/ 	.word	index@(.nv.constant0._Z3addiiPi)
        /*005c*/ 	.short	0x0380
        /*005e*/ 	.short	0x0010


	//----- nvinfo : EIATTR_SW_WAR
	.align		4
.L_34:
        /*0060*/ 	.byte	0x04, 0x36
        /*0062*/ 	.short	(.L_36 - .L_35)
.L_35:
        /*0064*/ 	.word	0x00000008
.L_36:


//--------------------- .nv.callgraph             --------------------------
	.section	.nv.callgraph,"",@"SHT_CUDA_CALLGRAPH"
	.align	4
	.sectionentsize	8
	.align		4
        /*0000*/ 	.word	0x00000000
	.align		4
        /*0004*/ 	.word	0xffffffff
	.align		4
        /*0008*/ 	.word	index@(_Z5hellov)
	.align		4
        /*000c*/ 	.word	index@(vprintf)
	.align		4
        /*0010*/ 	.word	0x00000000
	.align		4
        /*0014*/ 	.word	0xfffffffe
	.align		4
        /*0018*/ 	.word	0x00000000
	.align		4
        /*001c*/ 	.word	0xfffffffd
	.align		4
        /*0020*/ 	.word	0x00000000
	.align		4
        /*0024*/ 	.word	0xfffffffc


//--------------------- .nv.constant4             --------------------------
	.section	.nv.constant4,"a",@progbits
	.align	8
	.align		8
.nv.constant4:
        /*0000*/ 	.dword	vprintf
	.align		8
        /*0008*/ 	.dword	$str


//--------------------- .text._Z5hellov           --------------------------
	.section	.text._Z5hellov,"ax",@progbits
	.align	128
        .global         _Z5hellov
        .type           _Z5hellov,@function
        .size           _Z5hellov,(.L_x_3 - _Z5hellov)
        .other          _Z5hellov,@"STO_CUDA_ENTRY STV_DEFAULT"
_Z5hellov:
.text._Z5hellov:
[----:B------:R-:W0:Y:S01]  /*0000*/  LDC R1, c[0x0][0x37c] ;  /* 0x0000df00ff017b82 */ /* 0x000e220000000800 */
[----:B------:R-:W-:Y:S01]  /*0010*/  MOV R0, 0x0 ;  /* 0x0000000000007802 */ /* 0x000fe20000000f00 */
[----:B------:R-:W1:Y:S01]  /*0020*/  LDCU.64 UR4, c[0x4][0x8] ;  /* 0x01000100ff0477ac */ /* 0x000e620008000a00 */
[----:B------:R-:W-:-:S05]  /*0030*/  CS2R R6, SRZ ;  /* 0x0000000000067805 */ /* 0x000fca000001ff00 */
[----:B------:R2:W3:Y:S01]  /*0040*/  LDC.64 R2, c[0x4][R0] ;  /* 0x0100000000027b82 */ /* 0x0004e20000000a00 */
[----:B-1----:R-:W-:Y:S02]  /*0050*/  IMAD.U32 R4, RZ, RZ, UR4 ;  /* 0x00000004ff047e24 */ /* 0x002fe4000f8e00ff */
[----:B--2---:R-:W-:-:S07]  /*0060*/  IMAD.U32 R5, RZ, RZ, UR5 ;  /* 0x00000005ff057e24 */ /* 0x004fce000f8e00ff */
[----:B------:R-:W-:-:S07]  /*0070*/  LEPC R20, `(.L_x_0) ;  /* 0x000000001014794e */ /* 0x000fce0000000000 */
[----:B0--3--:R-:W-:Y:S05]  /*0080*/  CALL.ABS.NOINC R2 ;  /* 0x0000000002007343 */ /* 0x009fea0003c00000 */
.L_x_0:
[----:B------:R-:W-:Y:S05]  /*0090*/  EXIT ;  /* 0x000000000000794d */ /* 0x000fea0003800000 */
.L_x_1:
[----:B------:R-:W-:-:S00]  /*00a0*/  BRA `(.L_x_1) ;  /* 0xfffffffc00fc7947 */ /* 0x000fc0000383ffff */
[----:B------:R-:W-:-:S00]  /*00b0*/  NOP ;  /* 0x0000000000007918 */ /* 0x000fc00000000000 */
        /* <DEDUP_REMOVED lines=12> */
.L_x_3:


//--------------------- .text._Z3addiiPi          --------------------------
	.section	.text._Z3addiiPi,"ax",@progbits
	.align	128
        .global         _Z3addiiPi
        .type           _Z3addiiPi,@function
        .size           _Z3addiiPi,(.L_x_4 - _Z3addiiPi)
        .other          _Z3addiiPi,@"STO_CUDA_ENTRY STV_DEFAULT"
_Z3addiiPi:
.text._Z3addiiPi:
[----:B------:R-:W-:Y:S08]  /*0000*/  LDC R1, c[0x0][0x37c] ;  /* 0x0000df00ff017b82 */ /* 0x000ff00000000800 */
[----:B------:R-:W0:Y:S01]  /*0010*/  LDC.64 R4, c[0x0][0x380] ;  /* 0x0000e000ff047b82 */ /* 0x000e220000000a00 */
[----:B------:R-:W1:Y:S07]  /*0020*/  LDCU.64 UR4, c[0x0][0x358] ;  /* 0x00006b00ff0477ac */ /* 0x000e6e0008000a00 */
[----:B------:R-:W1:Y:S01]  /*0030*/  LDC.64 R2, c[0x0][0x388] ;  /* 0x0000e200ff027b82 */ /* 0x000e620000000a00 */
[----:B0-----:R-:W-:-:S05]  /*0040*/  IADD3 R5, PT, PT, R5, R4, RZ ;  /* 0x0000000405057210 */ /* 0x001fca0007ffe0ff */
[----:B-1----:R-:W-:Y:S01]  /*0050*/  STG.E desc[UR4][R2.64], R5 ;  /* 0x0000000502007986 */ /* 0x002fe2000c101904 */
[----:B------:R-:W-:Y:S05]  /*0060*/  EXIT ;  /* 0x000000000000794d */ /* 0x000fea0003800000 */
.L_x_2:
        /* <DEDUP_REMOVED lines=9> */
.L_x_4:


//--------------------- .nv.global.init           --------------------------
	.section	.nv.global.init,"aw",@progbits
.nv.global.init:
	.type		$str,@object
	.size		$str,(.L_0 - $str)
$str:
        /*0000*/ 	.byte	0x48, 0x65, 0x6c, 0x6c, 0x6f, 0x20, 0x57, 0x6f, 0x6c, 0x64, 0x20, 0x66, 0x72, 0x6f, 0x6d, 0x20
        /*0010*/ 	.byte	0x47, 0x50, 0x55, 0x21, 0x0a, 0x00
.L_0:


//--------------------- .nv.shared.reserved.0     --------------------------
	.section	.nv.shared.reserved.0,"aw",@nobits
	.weak		__nv_reservedSMEM_offset_0_alias
	.size		__nv_reservedSMEM_offset_0_alias, 0, 64
	.other		__nv_reservedSMEM_offset_0_alias,@"STO_CUDA_RESERVED_SHARED STV_DEFAULT"
__nv_reservedSMEM_offset_0_alias:
	.zero		0
	.zero		64


//--------------------- .nv.constant0._Z5hellov   --------------------------
	.section	.nv.constant0._Z5hellov,"a",@progbits
	.sectionflags	@""
	.align	4
.nv.constant0._Z5hellov:
	.zero		896


//--------------------- .nv.constant0._Z3addiiPi  --------------------------
	.section	.nv.constant0._Z3addiiPi,"a",@progbits
	.sectionflags	@""
	.align	4
.nv.constant0._Z3addiiPi:
	.zero		912


//--------------------- SYMBOLS --------------------------

	.type		.nv.reservedSmem.offset0,@object
	.size		.nv.reservedSmem.offset0,0x4
	.type		vprintf,@function
